	.headerflags	@"EF_CUDA_TEXMODE_UNIFIED EF_CUDA_64BIT_ADDRESS EF_CUDA_ACCELERATORS EF_CUDA_SM90 EF_CUDA_VIRTUAL_SM(EF_CUDA_SM90)"
	.elftype	@"ET_EXEC"


//--------------------- .nv.info                  --------------------------
	.section	.nv.info,"",@"SHT_CUDA_INFO"
	.align	4


	//----- nvinfo : EIATTR_REGCOUNT
	.align		4
        /*0000*/ 	.byte	0x04, 0x2f
        /*0002*/ 	.short	(.L_1 - .L_0)
	.align		4
.L_0:
        /*0004*/ 	.word	index@(triton_poi_fused_cat_0)
        /*0008*/ 	.word	0x0000000c


	//----- nvinfo : EIATTR_MIN_STACK_SIZE
	.align		4
.L_1:
        /*000c*/ 	.byte	0x04, 0x12
        /*000e*/ 	.short	(.L_3 - .L_2)
	.align		4
.L_2:
        /*0010*/ 	.word	index@(triton_poi_fused_cat_0)
        /*0014*/ 	.word	0x00000000


	//----- nvinfo : EIATTR_FRAME_SIZE
	.align		4
.L_3:
        /*0018*/ 	.byte	0x04, 0x11
        /*001a*/ 	.short	(.L_5 - .L_4)
	.align		4
.L_4:
        /*001c*/ 	.word	index@(triton_poi_fused_cat_0)
        /*0020*/ 	.word	0x00000000


	//----- nvinfo : EIATTR_MIN_STACK_SIZE
	.align		4
.L_5:
        /*0024*/ 	.byte	0x04, 0x12
        /*0026*/ 	.short	(.L_7 - .L_6)
	.align		4
.L_6:
        /*0028*/ 	.word	index@(triton_poi_fused_cat_0)
        /*002c*/ 	.word	0x00000000
.L_7:


//--------------------- .nv.info.triton_poi_fused_cat_0 --------------------------
	.section	.nv.info.triton_poi_fused_cat_0,"",@"SHT_CUDA_INFO"
	.sectionflags	@""
	.align	4


	//----- nvinfo : EIATTR_CUDA_API_VERSION
	.align		4
        /*0000*/ 	.byte	0x04, 0x37
        /*0002*/ 	.short	(.L_9 - .L_8)
.L_8:
        /*0004*/ 	.word	0x0000007c


	//----- nvinfo : EIATTR_KPARAM_INFO
	.align		4
.L_9:
        /*0008*/ 	.byte	0x04, 0x17
        /*000a*/ 	.short	(.L_11 - .L_10)
.L_10:
        /*000c*/ 	.word	0x00000000
        /*0010*/ 	.short	0x0002
        /*0012*/ 	.short	0x0010
        /*0014*/ 	.byte	0x00, 0xf0, 0x11, 0x00


	//----- nvinfo : EIATTR_KPARAM_INFO
	.align		4
.L_11:
        /*0018*/ 	.byte	0x04, 0x17
        /*001a*/ 	.short	(.L_13 - .L_12)
.L_12:
        /*001c*/ 	.word	0x00000000
        /*0020*/ 	.short	0x0001
        /*0022*/ 	.short	0x0008
        /*0024*/ 	.byte	0x00, 0xf4, 0x21, 0x00


	//----- nvinfo : EIATTR_KPARAM_INFO
	.align		4
.L_13:
        /*0028*/ 	.byte	0x04, 0x17
        /*002a*/ 	.short	(.L_15 - .L_14)
.L_14:
        /*002c*/ 	.word	0x00000000
        /*0030*/ 	.short	0x0000
        /*0032*/ 	.short	0x0000
        /*0034*/ 	.byte	0x00, 0xf4, 0x21, 0x00


	//----- nvinfo : EIATTR_SPARSE_MMA_MASK
	.align		4
.L_15:
        /*0038*/ 	.byte	0x03, 0x50
        /*003a*/ 	.short	0x0000


	//----- nvinfo : EIATTR_MAXREG_COUNT
	.align		4
        /*003c*/ 	.byte	0x03, 0x1b
        /*003e*/ 	.short	0x00ff


	//----- nvinfo : EIATTR_EXIT_INSTR_OFFSETS
	.align		4
        /*0040*/ 	.byte	0x04, 0x1c
        /*0042*/ 	.short	(.L_17 - .L_16)


	//   ....[0]....
.L_16:
        /*0044*/ 	.word	0x00000280


	//   ....[1]....
        /*0048*/ 	.word	0x000002a0


	//----- nvinfo : EIATTR_REQNTID
	.align		4
.L_17:
        /*004c*/ 	.byte	0x04, 0x10
        /*004e*/ 	.short	(.L_19 - .L_18)
.L_18:
        /*0050*/ 	.word	0x00000080
        /*0054*/ 	.word	0x00000001
        /*0058*/ 	.word	0x00000001


	//----- nvinfo : EIATTR_CBANK_PARAM_SIZE
	.align		4
.L_19:
        /*005c*/ 	.byte	0x03, 0x19
        /*005e*/ 	.short	0x0014


	//----- nvinfo : EIATTR_PARAM_CBANK
	.align		4
        /*0060*/ 	.byte	0x04, 0x0a
        /*0062*/ 	.short	(.L_21 - .L_20)
	.align		4
.L_20:
        /*0064*/ 	.word	index@(.nv.constant0.triton_poi_fused_cat_0)
        /*0068*/ 	.short	0x0210
        /*006a*/ 	.short	0x0014


	//----- nvinfo : EIATTR_SW_WAR
	.align		4
.L_21:
        /*006c*/ 	.byte	0x04, 0x36
        /*006e*/ 	.short	(.L_23 - .L_22)
.L_22:
        /*0070*/ 	.word	0x00000008
.L_23:


//--------------------- .nv.callgraph             --------------------------
	.section	.nv.callgraph,"",@"SHT_CUDA_CALLGRAPH"
	.align	4
	.sectionentsize	8
	.align		4
        /*0000*/ 	.word	0x00000000
	.align		4
        /*0004*/ 	.word	0xffffffff
	.align		4
        /*0008*/ 	.word	0x00000000
	.align		4
        /*000c*/ 	.word	0xfffffffe
	.align		4
        /*0010*/ 	.word	0x00000000
	.align		4
        /*0014*/ 	.word	0xfffffffd
	.align		4
        /*0018*/ 	.word	0x00000000
	.align		4
        /*001c*/ 	.word	0xfffffffc


//--------------------- .text.triton_poi_fused_cat_0 --------------------------
	.section	.text.triton_poi_fused_cat_0,"ax",@progbits
	.align	128
        .global         triton_poi_fused_cat_0
        .type           triton_poi_fused_cat_0,@function
        .size           triton_poi_fused_cat_0,(.L_x_1 - triton_poi_fused_cat_0)
        .other          triton_poi_fused_cat_0,@"STO_CUDA_ENTRY STV_DEFAULT"
triton_poi_fused_cat_0:
.text.triton_poi_fused_cat_0:
[----:B------:R-:W0:Y:S02]  /*0000*/  LDC R1, c[0x0][0x28] ;  /* 0x00000a00ff017b82 */ /* 0x000e240000000800 */
[----:B------:R-:W1:Y:S01]  /*0010*/  S2R R0, SR_TID.X ;  /* 0x0000000000007919 */ /* 0x000e620000002100 */
[----:B------:R-:W-:Y:S01]  /*0020*/  ULDC.64 UR4, c[0x0][0x210] ;  /* 0x0000840000047ab9 */ /* 0x000fe20000000a00 */
[----:B------:R-:W-:Y:S01]  /*0030*/  IMAD.MOV.U32 R6, RZ, RZ, RZ ;  /* 0x000000ffff067224 */ /* 0x000fe200078e00ff */
[----:B------:R-:W2:Y:S01]  /*0040*/  S2R R3, SR_CTAID.X ;  /* 0x0000000000037919 */ /* 0x000ea20000002500 */
[----:B-1----:R-:W-:Y:S02]  /*0050*/  LOP3.LUT R0, R0, 0x7f, RZ, 0xc0, !PT ;  /* 0x0000007f00007812 */ /* 0x002fe400078ec0ff */
[----:B--2---:R-:W-:-:S03]  /*0060*/  SHF.R.S32.HI R4, RZ, 0x18, R3 ;  /* 0x00000018ff047819 */ /* 0x004fc60000011403 */
[----:B------:R-:W-:Y:S01]  /*0070*/  IMAD R7, R3, 0x80, R0 ;  /* 0x0000008003077824 */ /* 0x000fe200078e0200 */
[----:B------:R-:W-:-:S04]  /*0080*/  SGXT R4, R4, 0x1 ;  /* 0x000000010404781a */ /* 0x000fc80000000200 */
[----:B------:R-:W-:Y:S02]  /*0090*/  SHF.R.S32.HI R0, RZ, 0x1f, R7 ;  /* 0x0000001fff007819 */ /* 0x000fe40000011407 */
[-C--:B------:R-:W-:Y:S02]  /*00a0*/  LEA.HI R4, R4, R7.reuse, RZ, 0x5 ;  /* 0x0000000704047211 */ /* 0x080fe400078f28ff */
[----:B------:R-:W-:Y:S02]  /*00b0*/  LEA.HI R0, R0, R7, RZ, 0x2 ;  /* 0x0000000700007211 */ /* 0x000fe400078f10ff */
[----:B------:R-:W-:Y:S02]  /*00c0*/  SHF.R.S32.HI R4, RZ, 0x5, R4 ;  /* 0x00000005ff047819 */ /* 0x000fe40000011404 */
[----:B------:R-:W-:Y:S02]  /*00d0*/  SHF.R.S32.HI R2, RZ, 0x2, R0 ;  /* 0x00000002ff027819 */ /* 0x000fe40000011400 */
[----:B------:R-:W-:Y:S01]  /*00e0*/  LOP3.LUT R0, R0, 0xfffffffc, RZ, 0xc0, !PT ;  /* 0xfffffffc00007812 */ /* 0x000fe200078ec0ff */
[----:B------:R-:W-:Y:S01]  /*00f0*/  IMAD.SHL.U32 R4, R4, 0x10, RZ ;  /* 0x0000001004047824 */ /* 0x000fe200078e00ff */
[----:B------:R-:W-:-:S02]  /*0100*/  LEA.HI R3, R2, R2, RZ, 0x3 ;  /* 0x0000000202037211 */ /* 0x000fc400078f18ff */
[C---:B------:R-:W-:Y:S01]  /*0110*/  ISETP.GE.AND P1, PT, R7.reuse, 0x80, PT ;  /* 0x000000800700780c */ /* 0x040fe20003f26270 */
[----:B------:R-:W-:Y:S01]  /*0120*/  IMAD.IADD R0, R7, 0x1, -R0 ;  /* 0x0000000107007824 */ /* 0x000fe200078e0a00 */
[----:B------:R-:W-:-:S05]  /*0130*/  LOP3.LUT R3, R3, 0xfffffff8, RZ, 0xc0, !PT ;  /* 0xfffffff803037812 */ /* 0x000fca00078ec0ff */
[----:B------:R-:W-:Y:S01]  /*0140*/  IMAD.IADD R3, R2, 0x1, -R3 ;  /* 0x0000000102037824 */ /* 0x000fe200078e0a03 */
[----:B------:R-:W-:-:S03]  /*0150*/  SHF.R.S32.HI R2, RZ, 0x1f, R4 ;  /* 0x0000001fff027819 */ /* 0x000fc60000011404 */
[C---:B------:R-:W-:Y:S01]  /*0160*/  IMAD.SHL.U32 R5, R3.reuse, 0x4, RZ ;  /* 0x0000000403057824 */ /* 0x040fe200078e00ff */
[----:B------:R-:W-:-:S04]  /*0170*/  ISETP.GE.AND P0, PT, R3, 0x4, PT ;  /* 0x000000040300780c */ /* 0x000fc80003f06270 */
[--C-:B------:R-:W-:Y:S02]  /*0180*/  IADD3 R4, P3, P4, R5, R4, R0.reuse ;  /* 0x0000000405047210 */ /* 0x100fe40007c7e000 */
[----:B------:R-:W-:Y:S02]  /*0190*/  SHF.R.S32.HI R0, RZ, 0x1f, R0 ;  /* 0x0000001fff007819 */ /* 0x000fe40000011400 */
[----:B------:R-:W-:Y:S02]  /*01a0*/  SHF.R.S32.HI R5, RZ, 0x1f, R5 ;  /* 0x0000001fff057819 */ /* 0x000fe40000011405 */
[----:B------:R-:W-:Y:S02]  /*01b0*/  ISETP.LT.AND P2, PT, R7, 0x80, !P0 ;  /* 0x000000800700780c */ /* 0x000fe40004741270 */
[----:B------:R-:W-:Y:S01]  /*01c0*/  IADD3.X R5, R5, R2, R0, P3, P4 ;  /* 0x0000000205057210 */ /* 0x000fe20001fe8400 */
[----:B------:R-:W-:Y:S01]  /*01d0*/  IMAD.MOV.U32 R0, RZ, RZ, RZ ;  /* 0x000000ffff007224 */ /* 0x000fe200078e00ff */
[----:B------:R-:W-:-:S02]  /*01e0*/  ISETP.GT.AND P3, PT, R3, 0x3, !P1 ;  /* 0x000000030300780c */ /* 0x000fc40004f64270 */
[----:B------:R-:W-:-:S04]  /*01f0*/  LEA R2, P4, R4, UR4, 0x2 ;  /* 0x0000000404027c11 */ /* 0x000fc8000f8810ff */
[----:B------:R-:W-:Y:S01]  /*0200*/  LEA.HI.X R3, R4, UR5, R5, 0x2, P4 ;  /* 0x0000000504037c11 */ /* 0x000fe2000a0f1405 */
[----:B------:R-:W-:Y:S01]  /*0210*/  ULDC.64 UR4, c[0x0][0x208] ;  /* 0x0000820000047ab9 */ /* 0x000fe20000000a00 */
[----:B------:R-:W1:Y:S03]  /*0220*/  LDC.64 R4, c[0x0][0x218] ;  /* 0x00008600ff047b82 */ /* 0x000e660000000a00 */
[----:B------:R-:W2:Y:S04]  /*0230*/  @P2 LDG.E R0, desc[UR4][R2.64+0x400] ;  /* 0x0004000402002981 */ /* 0x000ea8000c1e1900 */
[----:B------:R-:W3:Y:S01]  /*0240*/  @P3 LDG.E R6, desc[UR4][R2.64+0x3c0] ;  /* 0x0003c00402063981 */ /* 0x000ee2000c1e1900 */
[----:B-1----:R-:W-:Y:S01]  /*0250*/  IMAD.WIDE R4, R7, 0x4, R4 ;  /* 0x0000000407047825 */ /* 0x002fe200078e0204 */
[----:B--2---:R-:W-:-:S02]  /*0260*/  SEL R9, R0, RZ, P2 ;  /* 0x000000ff00097207 */ /* 0x004fc40001000000 */
[----:B---3--:R-:W-:Y:S01]  /*0270*/  @P0 SEL R9, R6, RZ, P3 ;  /* 0x000000ff06090207 */ /* 0x008fe20001800000 */
[----:B------:R-:W-:Y:S06]  /*0280*/  @P1 EXIT ;  /* 0x000000000000194d */ /* 0x000fec0003800000 */
[----:B------:R-:W-:Y:S01]  /*0290*/  STG.E desc[UR4][R4.64], R9 ;  /* 0x0000000904007986 */ /* 0x000fe2000c101904 */
[----:B------:R-:W-:Y:S05]  /*02a0*/  EXIT ;  /* 0x000000000000794d */ /* 0x000fea0003800000 */
.L_x_0:
[----:B------:R-:W-:-:S00]  /*02b0*/  BRA `(.L_x_0) ;  /* 0xfffffffc00fc7947 */ /* 0x000fc0000383ffff */
[----:B------:R-:W-:-:S00]  /*02c0*/  NOP ;  /* 0x0000000000007918 */ /* 0x000fc00000000000 */
        /* <DEDUP_REMOVED lines=11> */
.L_x_1:


//--------------------- .nv.constant0.triton_poi_fused_cat_0 --------------------------
	.section	.nv.constant0.triton_poi_fused_cat_0,"a",@progbits
	.sectionflags	@""
	.align	4
.nv.constant0.triton_poi_fused_cat_0:
	.zero		548
